//
// Generated by NVIDIA NVVM Compiler
//
// Compiler Build ID: CL-36424714
// Cuda compilation tools, release 13.0, V13.0.88
// Based on NVVM 20.0.0
//

.version 9.0
.target sm_100
.address_size 64

	// .globl	_Z9vectorAddPiS_S_

.visible .entry _Z9vectorAddPiS_S_(
	.param .u64 .ptr .align 1 _Z9vectorAddPiS_S__param_0,
	.param .u64 .ptr .align 1 _Z9vectorAddPiS_S__param_1,
	.param .u64 .ptr .align 1 _Z9vectorAddPiS_S__param_2
)
{
	.reg .pred 	%p<2>;
	.reg .b32 	%r<8>;
	.reg .b64 	%rd<11>;

	ld.param.u64 	%rd1, [_Z9vectorAddPiS_S__param_0];
	ld.param.u64 	%rd2, [_Z9vectorAddPiS_S__param_1];
	ld.param.u64 	%rd3, [_Z9vectorAddPiS_S__param_2];
	mov.u32 	%r2, %ctaid.x;
	mov.u32 	%r3, %ntid.x;
	mov.u32 	%r4, %tid.x;
	mad.lo.s32 	%r1, %r2, %r3, %r4;
	setp.gt.s32 	%p1, %r1, 99999;
	@%p1 bra 	$L__BB0_2;
	cvta.to.global.u64 	%rd4, %rd1;
	cvta.to.global.u64 	%rd5, %rd2;
	cvta.to.global.u64 	%rd6, %rd3;
	mul.wide.s32 	%rd7, %r1, 4;
	add.s64 	%rd8, %rd4, %rd7;
	ld.global.u32 	%r5, [%rd8];
	add.s64 	%rd9, %rd5, %rd7;
	ld.global.u32 	%r6, [%rd9];
	add.s32 	%r7, %r6, %r5;
	add.s64 	%rd10, %rd6, %rd7;
	st.global.u32 	[%rd10], %r7;
$L__BB0_2:
	ret;

}


// ===== COMPILED SASS (sm_100) =====

	.target	sm_100

	.elftype	@"ET_EXEC"


//--------------------- .note.nv.tkinfo           --------------------------
	.section	.note.nv.tkinfo,"",@"SHT_NOTE"
	.sectionflags	@"SHF_NOTE_NV_TKINFO"
	.tkinfo
        /*0018*/ 	.word	0x00000002
        /*0030*/ 	.string	""
        /*0030*/ 	.string	"ptxas"
        /*0030*/ 	.string	"Cuda compilation tools, release 13.0, V13.0.88"
        /*0030*/ 	.string	"Build cuda_13.0.r13.0/compiler.36424714_0"
        /*0030*/ 	.string	"-arch sm_100 -m 64 "



//--------------------- .note.nv.cuinfo           --------------------------
	.section	.note.nv.cuinfo,"",@"SHT_NOTE"
	.sectionflags	@"SHF_NOTE_NV_CUINFO"
        /*0018*/ 	.short	0x0002
        /*001a*/ 	.short	0x0064
        /*001c*/ 	.short	0x0082
	.zero		2


//--------------------- .nv.info                  --------------------------
	.section	.nv.info,"",@"SHT_CUDA_INFO"
	.align	4


	//----- nvinfo : EIATTR_REGCOUNT
	.align		4
        /*0000*/ 	.byte	0x04, 0x2f
        /*0002*/ 	.short	(.L_1 - .L_0)
	.align		4
.L_0:
        /*0004*/ 	.word	index@(_Z9vectorAddPiS_S_)
        /*0008*/ 	.word	0x0000000c


	//----- nvinfo : EIATTR_FRAME_SIZE
	.align		4
.L_1:
        /*000c*/ 	.byte	0x04, 0x11
        /*000e*/ 	.short	(.L_3 - .L_2)
	.align		4
.L_2:
        /*0010*/ 	.word	index@(_Z9vectorAddPiS_S_)
        /*0014*/ 	.word	0x00000000


	//----- nvinfo : EIATTR_MIN_STACK_SIZE
	.align		4
.L_3:
        /*0018*/ 	.byte	0x04, 0x12
        /*001a*/ 	.short	(.L_5 - .L_4)
	.align		4
.L_4:
        /*001c*/ 	.word	index@(_Z9vectorAddPiS_S_)
        /*0020*/ 	.word	0x00000000
.L_5:


//--------------------- .nv.compat                --------------------------
	.section	.nv.compat,"",@"SHT_CUDA_COMPAT_INFO"
	.align	4
        /*0000*/ 	.byte	0x02, 0x09, 0x00, 0x00, 0x02, 0x02, 0x01, 0x00, 0x02, 0x05, 0x05, 0x00, 0x03, 0x07, 0x01, 0x01
        /*0010*/ 	.byte	0x02, 0x03, 0x00, 0x00, 0x02, 0x06, 0x01, 0x00, 0x04, 0x0b, 0x08, 0x00, 0x09, 0x00, 0x00, 0x00
        /*0020*/ 	.byte	0x00, 0x00, 0x00, 0x00


//--------------------- .nv.info._Z9vectorAddPiS_S_ --------------------------
	.section	.nv.info._Z9vectorAddPiS_S_,"",@"SHT_CUDA_INFO"
	.sectionflags	@""
	.align	4


	//----- nvinfo : EIATTR_CUDA_API_VERSION
	.align		4
        /*0000*/ 	.byte	0x04, 0x37
        /*0002*/ 	.short	(.L_7 - .L_6)
.L_6:
        /*0004*/ 	.word	0x00000082


	//----- nvinfo : EIATTR_KPARAM_INFO
	.align		4
.L_7:
        /*0008*/ 	.byte	0x04, 0x17
        /*000a*/ 	.short	(.L_9 - .L_8)
.L_8:
        /*000c*/ 	.word	0x00000000
        /*0010*/ 	.short	0x0002
        /*0012*/ 	.short	0x0010
        /*0014*/ 	.byte	0x00, 0xf5, 0x21, 0x00


	//----- nvinfo : EIATTR_KPARAM_INFO
	.align		4
.L_9:
        /*0018*/ 	.byte	0x04, 0x17
        /*001a*/ 	.short	(.L_11 - .L_10)
.L_10:
        /*001c*/ 	.word	0x00000000
        /*0020*/ 	.short	0x0001
        /*0022*/ 	.short	0x0008
        /*0024*/ 	.byte	0x00, 0xf5, 0x21, 0x00


	//----- nvinfo : EIATTR_KPARAM_INFO
	.align		4
.L_11:
        /*0028*/ 	.byte	0x04, 0x17
        /*002a*/ 	.short	(.L_13 - .L_12)
.L_12:
        /*002c*/ 	.word	0x00000000
        /*0030*/ 	.short	0x0000
        /*0032*/ 	.short	0x0000
        /*0034*/ 	.byte	0x00, 0xf5, 0x21, 0x00


	//----- nvinfo : EIATTR_SPARSE_MMA_MASK
	.align		4
.L_13:
        /*0038*/ 	.byte	0x03, 0x50
        /*003a*/ 	.short	0x0000


	//----- nvinfo : EIATTR_MAXREG_COUNT
	.align		4
        /*003c*/ 	.byte	0x03, 0x1b
        /*003e*/ 	.short	0x00ff


	//----- nvinfo : EIATTR_MERCURY_ISA_VERSION
	.align		4
        /*0040*/ 	.byte	0x03, 0x5f
        /*0042*/ 	.short	0x0101


	//----- nvinfo : EIATTR_VRC_CTA_INIT_COUNT
	.align		4
        /*0044*/ 	.byte	0x02, 0x4a
	.zero		1
	.zero		1


	//----- nvinfo : EIATTR_EXIT_INSTR_OFFSETS
	.align		4
        /*0048*/ 	.byte	0x04, 0x1c
        /*004a*/ 	.short	(.L_15 - .L_14)


	//   ....[0]....
.L_14:
        /*004c*/ 	.word	0x00000060


	//   ....[1]....
        /*0050*/ 	.word	0x00000120


	//----- nvinfo : EIATTR_CBANK_PARAM_SIZE
	.align		4
.L_15:
        /*0054*/ 	.byte	0x03, 0x19
        /*0056*/ 	.short	0x0018


	//----- nvinfo : EIATTR_PARAM_CBANK
	.align		4
        /*0058*/ 	.byte	0x04, 0x0a
        /*005a*/ 	.short	(.L_17 - .L_16)
	.align		4
.L_16:
        /*005c*/ 	.word	index@(.nv.constant0._Z9vectorAddPiS_S_)
        /*0060*/ 	.short	0x0380
        /*0062*/ 	.short	0x0018


	//----- nvinfo : EIATTR_SW_WAR
	.align		4
.L_17:
        /*0064*/ 	.byte	0x04, 0x36
        /*0066*/ 	.short	(.L_19 - .L_18)
.L_18:
        /*0068*/ 	.word	0x00000008
.L_19:


//--------------------- .nv.callgraph             --------------------------
	.section	.nv.callgraph,"",@"SHT_CUDA_CALLGRAPH"
	.align	4
	.sectionentsize	8
	.align		4
        /*0000*/ 	.word	0x00000000
	.align		4
        /*0004*/ 	.word	0xffffffff
	.align		4
        /*0008*/ 	.word	0x00000000
	.align		4
        /*000c*/ 	.word	0xfffffffe
	.align		4
        /*0010*/ 	.word	0x00000000
	.align		4
        /*0014*/ 	.word	0xfffffffd
	.align		4
        /*0018*/ 	.word	0x00000000
	.align		4
        /*001c*/ 	.word	0xfffffffc


//--------------------- .text._Z9vectorAddPiS_S_  --------------------------
	.section	.text._Z9vectorAddPiS_S_,"ax",@progbits
	.align	128
        .global         _Z9vectorAddPiS_S_
        .type           _Z9vectorAddPiS_S_,@function
        .size           _Z9vectorAddPiS_S_,(.L_x_1 - _Z9vectorAddPiS_S_)
        .other          _Z9vectorAddPiS_S_,@"STO_CUDA_ENTRY STV_DEFAULT"
_Z9vectorAddPiS_S_:
.text._Z9vectorAddPiS_S_:
[----:B------:R-:W-:Y:S01]  /*0000*/  LDC R1, c[0x0][0x37c] ;  /* 0x0000df00ff017b82 */ /* 0x000fe20000000800 */
[----:B------:R-:W0:Y:S07]  /*0010*/  S2R R0, SR_TID.X ;  /* 0x0000000000007919 */ /* 0x000e2e0000002100 */
[----:B------:R-:W0:Y:S08]  /*0020*/  S2UR UR4, SR_CTAID.X ;  /* 0x00000000000479c3 */ /* 0x000e300000002500 */
[----:B------:R-:W0:Y:S02]  /*0030*/  LDC R9, c[0x0][0x360] ;  /* 0x0000d800ff097b82 */ /* 0x000e240000000800 */
[----:B0-----:R-:W-:-:S05]  /*0040*/  IMAD R9, R9, UR4, R0 ;  /* 0x0000000409097c24 */ /* 0x001fca000f8e0200 */
[----:B------:R-:W-:-:S13]  /*0050*/  ISETP.GT.AND P0, PT, R9, 0x1869f, PT ;  /* 0x0001869f0900780c */ /* 0x000fda0003f04270 */
[----:B------:R-:W-:Y:S05]  /*0060*/  @P0 EXIT ;  /* 0x000000000000094d */ /* 0x000fea0003800000 */
[----:B------:R-:W0:Y:S01]  /*0070*/  LDC.64 R2, c[0x0][0x380] ;  /* 0x0000e000ff027b82 */ /* 0x000e220000000a00 */
[----:B------:R-:W1:Y:S07]  /*0080*/  LDCU.64 UR4, c[0x0][0x358] ;  /* 0x00006b00ff0477ac */ /* 0x000e6e0008000a00 */
[----:B------:R-:W2:Y:S08]  /*0090*/  LDC.64 R4, c[0x0][0x388] ;  /* 0x0000e200ff047b82 */ /* 0x000eb00000000a00 */
[----:B------:R-:W3:Y:S01]  /*00a0*/  LDC.64 R6, c[0x0][0x390] ;  /* 0x0000e400ff067b82 */ /* 0x000ee20000000a00 */
[----:B0-----:R-:W-:-:S06]  /*00b0*/  IMAD.WIDE R2, R9, 0x4, R2 ;  /* 0x0000000409027825 */ /* 0x001fcc00078e0202 */
[----:B-1----:R-:W4:Y:S01]  /*00c0*/  LDG.E R2, desc[UR4][R2.64] ;  /* 0x0000000402027981 */ /* 0x002f22000c1e1900 */
[----:B--2---:R-:W-:-:S06]  /*00d0*/  IMAD.WIDE R4, R9, 0x4, R4 ;  /* 0x0000000409047825 */ /* 0x004fcc00078e0204 */
[----:B------:R-:W4:Y:S01]  /*00e0*/  LDG.E R5, desc[UR4][R4.64] ;  /* 0x0000000404057981 */ /* 0x000f22000c1e1900 */
[----:B---3--:R-:W-:Y:S01]  /*00f0*/  IMAD.WIDE R6, R9, 0x4, R6 ;  /* 0x0000000409067825 */ /* 0x008fe200078e0206 */
[----:B----4-:R-:W-:-:S05]  /*0100*/  IADD3 R9, PT, PT, R2, R5, RZ ;  /* 0x0000000502097210 */ /* 0x010fca0007ffe0ff */
[----:B------:R-:W-:Y:S01]  /*0110*/  STG.E desc[UR4][R6.64], R9 ;  /* 0x0000000906007986 */ /* 0x000fe2000c101904 */
[----:B------:R-:W-:Y:S05]  /*0120*/  EXIT ;  /* 0x000000000000794d */ /* 0x000fea0003800000 */
.L_x_0:
[----:B------:R-:W-:-:S00]  /*0130*/  BRA `(.L_x_0) ;  /* 0xfffffffc00fc7947 */ /* 0x000fc0000383ffff */
[----:B------:R-:W-:-:S00]  /*0140*/  NOP ;  /* 0x0000000000007918 */ /* 0x000fc00000000000 */
        /* <DEDUP_REMOVED lines=11> */
.L_x_1:


//--------------------- .nv.shared.reserved.0     --------------------------
	.section	.nv.shared.reserved.0,"aw",@nobits
	.weak		__nv_reservedSMEM_offset_0_alias
	.size		__nv_reservedSMEM_offset_0_alias, 0, 64
	.other		__nv_reservedSMEM_offset_0_alias,@"STO_CUDA_RESERVED_SHARED STV_DEFAULT"
__nv_reservedSMEM_offset_0_alias:
	.zero		0
	.zero		64


//--------------------- .nv.constant0._Z9vectorAddPiS_S_ --------------------------
	.section	.nv.constant0._Z9vectorAddPiS_S_,"a",@progbits
	.sectionflags	@""
	.align	4
.nv.constant0._Z9vectorAddPiS_S_:
	.zero		920


//--------------------- SYMBOLS --------------------------

	.type		.nv.reservedSmem.offset0,@object
	.size		.nv.reservedSmem.offset0,0x4
